//
// Generated by NVIDIA NVVM Compiler
//
// Compiler Build ID: CL-36424714
// Cuda compilation tools, release 13.0, V13.0.88
// Based on NVVM 20.0.0
//

.version 9.0
.target sm_100
.address_size 64

	// .globl	_Z5_vaddPKfS0_Pfi

.visible .entry _Z5_vaddPKfS0_Pfi(
	.param .u64 .ptr .align 1 _Z5_vaddPKfS0_Pfi_param_0,
	.param .u64 .ptr .align 1 _Z5_vaddPKfS0_Pfi_param_1,
	.param .u64 .ptr .align 1 _Z5_vaddPKfS0_Pfi_param_2,
	.param .u32 _Z5_vaddPKfS0_Pfi_param_3
)
{
	.reg .pred 	%p<2>;
	.reg .b32 	%r<6>;
	.reg .b32 	%f<4>;
	.reg .b64 	%rd<11>;

	ld.param.u64 	%rd1, [_Z5_vaddPKfS0_Pfi_param_0];
	ld.param.u64 	%rd2, [_Z5_vaddPKfS0_Pfi_param_1];
	ld.param.u64 	%rd3, [_Z5_vaddPKfS0_Pfi_param_2];
	ld.param.u32 	%r2, [_Z5_vaddPKfS0_Pfi_param_3];
	mov.u32 	%r3, %ntid.x;
	mov.u32 	%r4, %ctaid.x;
	mov.u32 	%r5, %tid.x;
	mad.lo.s32 	%r1, %r3, %r4, %r5;
	setp.ge.s32 	%p1, %r1, %r2;
	@%p1 bra 	$L__BB0_2;
	cvta.to.global.u64 	%rd4, %rd1;
	cvta.to.global.u64 	%rd5, %rd2;
	cvta.to.global.u64 	%rd6, %rd3;
	mul.wide.s32 	%rd7, %r1, 4;
	add.s64 	%rd8, %rd4, %rd7;
	ld.global.f32 	%f1, [%rd8];
	add.s64 	%rd9, %rd5, %rd7;
	ld.global.f32 	%f2, [%rd9];
	add.f32 	%f3, %f1, %f2;
	add.s64 	%rd10, %rd6, %rd7;
	st.global.f32 	[%rd10], %f3;
$L__BB0_2:
	ret;

}


// ===== COMPILED SASS (sm_100) =====

	.target	sm_100

	.elftype	@"ET_EXEC"


//--------------------- .note.nv.tkinfo           --------------------------
	.section	.note.nv.tkinfo,"",@"SHT_NOTE"
	.sectionflags	@"SHF_NOTE_NV_TKINFO"
	.tkinfo
        /*0018*/ 	.word	0x00000002
        /*0030*/ 	.string	""
        /*0030*/ 	.string	"ptxas"
        /*0030*/ 	.string	"Cuda compilation tools, release 13.0, V13.0.88"
        /*0030*/ 	.string	"Build cuda_13.0.r13.0/compiler.36424714_0"
        /*0030*/ 	.string	"-arch sm_100 -m 64 "



//--------------------- .note.nv.cuinfo           --------------------------
	.section	.note.nv.cuinfo,"",@"SHT_NOTE"
	.sectionflags	@"SHF_NOTE_NV_CUINFO"
        /*0018*/ 	.short	0x0002
        /*001a*/ 	.short	0x0064
        /*001c*/ 	.short	0x0082
	.zero		2


//--------------------- .nv.info                  --------------------------
	.section	.nv.info,"",@"SHT_CUDA_INFO"
	.align	4


	//----- nvinfo : EIATTR_REGCOUNT
	.align		4
        /*0000*/ 	.byte	0x04, 0x2f
        /*0002*/ 	.short	(.L_1 - .L_0)
	.align		4
.L_0:
        /*0004*/ 	.word	index@(_Z5_vaddPKfS0_Pfi)
        /*0008*/ 	.word	0x0000000c


	//----- nvinfo : EIATTR_FRAME_SIZE
	.align		4
.L_1:
        /*000c*/ 	.byte	0x04, 0x11
        /*000e*/ 	.short	(.L_3 - .L_2)
	.align		4
.L_2:
        /*0010*/ 	.word	index@(_Z5_vaddPKfS0_Pfi)
        /*0014*/ 	.word	0x00000000


	//----- nvinfo : EIATTR_MIN_STACK_SIZE
	.align		4
.L_3:
        /*0018*/ 	.byte	0x04, 0x12
        /*001a*/ 	.short	(.L_5 - .L_4)
	.align		4
.L_4:
        /*001c*/ 	.word	index@(_Z5_vaddPKfS0_Pfi)
        /*0020*/ 	.word	0x00000000
.L_5:


//--------------------- .nv.compat                --------------------------
	.section	.nv.compat,"",@"SHT_CUDA_COMPAT_INFO"
	.align	4
        /*0000*/ 	.byte	0x02, 0x09, 0x00, 0x00, 0x02, 0x02, 0x01, 0x00, 0x02, 0x05, 0x05, 0x00, 0x03, 0x07, 0x01, 0x01
        /*0010*/ 	.byte	0x02, 0x03, 0x00, 0x00, 0x02, 0x06, 0x01, 0x00, 0x04, 0x0b, 0x08, 0x00, 0x09, 0x00, 0x00, 0x00
        /*0020*/ 	.byte	0x00, 0x00, 0x00, 0x00


//--------------------- .nv.info._Z5_vaddPKfS0_Pfi --------------------------
	.section	.nv.info._Z5_vaddPKfS0_Pfi,"",@"SHT_CUDA_INFO"
	.sectionflags	@""
	.align	4


	//----- nvinfo : EIATTR_CUDA_API_VERSION
	.align		4
        /*0000*/ 	.byte	0x04, 0x37
        /*0002*/ 	.short	(.L_7 - .L_6)
.L_6:
        /*0004*/ 	.word	0x00000082


	//----- nvinfo : EIATTR_KPARAM_INFO
	.align		4
.L_7:
        /*0008*/ 	.byte	0x04, 0x17
        /*000a*/ 	.short	(.L_9 - .L_8)
.L_8:
        /*000c*/ 	.word	0x00000000
        /*0010*/ 	.short	0x0003
        /*0012*/ 	.short	0x0018
        /*0014*/ 	.byte	0x00, 0xf0, 0x11, 0x00


	//----- nvinfo : EIATTR_KPARAM_INFO
	.align		4
.L_9:
        /*0018*/ 	.byte	0x04, 0x17
        /*001a*/ 	.short	(.L_11 - .L_10)
.L_10:
        /*001c*/ 	.word	0x00000000
        /*0020*/ 	.short	0x0002
        /*0022*/ 	.short	0x0010
        /*0024*/ 	.byte	0x00, 0xf5, 0x21, 0x00


	//----- nvinfo : EIATTR_KPARAM_INFO
	.align		4
.L_11:
        /*0028*/ 	.byte	0x04, 0x17
        /*002a*/ 	.short	(.L_13 - .L_12)
.L_12:
        /*002c*/ 	.word	0x00000000
        /*0030*/ 	.short	0x0001
        /*0032*/ 	.short	0x0008
        /*0034*/ 	.byte	0x00, 0xf5, 0x21, 0x00


	//----- nvinfo : EIATTR_KPARAM_INFO
	.align		4
.L_13:
        /*0038*/ 	.byte	0x04, 0x17
        /*003a*/ 	.short	(.L_15 - .L_14)
.L_14:
        /*003c*/ 	.word	0x00000000
        /*0040*/ 	.short	0x0000
        /*0042*/ 	.short	0x0000
        /*0044*/ 	.byte	0x00, 0xf5, 0x21, 0x00


	//----- nvinfo : EIATTR_SPARSE_MMA_MASK
	.align		4
.L_15:
        /*0048*/ 	.byte	0x03, 0x50
        /*004a*/ 	.short	0x0000


	//----- nvinfo : EIATTR_MAXREG_COUNT
	.align		4
        /*004c*/ 	.byte	0x03, 0x1b
        /*004e*/ 	.short	0x00ff


	//----- nvinfo : EIATTR_MERCURY_ISA_VERSION
	.align		4
        /*0050*/ 	.byte	0x03, 0x5f
        /*0052*/ 	.short	0x0101


	//----- nvinfo : EIATTR_VRC_CTA_INIT_COUNT
	.align		4
        /*0054*/ 	.byte	0x02, 0x4a
	.zero		1
	.zero		1


	//----- nvinfo : EIATTR_EXIT_INSTR_OFFSETS
	.align		4
        /*0058*/ 	.byte	0x04, 0x1c
        /*005a*/ 	.short	(.L_17 - .L_16)


	//   ....[0]....
.L_16:
        /*005c*/ 	.word	0x00000070


	//   ....[1]....
        /*0060*/ 	.word	0x00000130


	//----- nvinfo : EIATTR_CBANK_PARAM_SIZE
	.align		4
.L_17:
        /*0064*/ 	.byte	0x03, 0x19
        /*0066*/ 	.short	0x001c


	//----- nvinfo : EIATTR_PARAM_CBANK
	.align		4
        /*0068*/ 	.byte	0x04, 0x0a
        /*006a*/ 	.short	(.L_19 - .L_18)
	.align		4
.L_18:
        /*006c*/ 	.word	index@(.nv.constant0._Z5_vaddPKfS0_Pfi)
        /*0070*/ 	.short	0x0380
        /*0072*/ 	.short	0x001c


	//----- nvinfo : EIATTR_SW_WAR
	.align		4
.L_19:
        /*0074*/ 	.byte	0x04, 0x36
        /*0076*/ 	.short	(.L_21 - .L_20)
.L_20:
        /*0078*/ 	.word	0x00000008
.L_21:


//--------------------- .nv.callgraph             --------------------------
	.section	.nv.callgraph,"",@"SHT_CUDA_CALLGRAPH"
	.align	4
	.sectionentsize	8
	.align		4
        /*0000*/ 	.word	0x00000000
	.align		4
        /*0004*/ 	.word	0xffffffff
	.align		4
        /*0008*/ 	.word	0x00000000
	.align		4
        /*000c*/ 	.word	0xfffffffe
	.align		4
        /*0010*/ 	.word	0x00000000
	.align		4
        /*0014*/ 	.word	0xfffffffd
	.align		4
        /*0018*/ 	.word	0x00000000
	.align		4
        /*001c*/ 	.word	0xfffffffc


//--------------------- .text._Z5_vaddPKfS0_Pfi   --------------------------
	.section	.text._Z5_vaddPKfS0_Pfi,"ax",@progbits
	.align	128
        .global         _Z5_vaddPKfS0_Pfi
        .type           _Z5_vaddPKfS0_Pfi,@function
        .size           _Z5_vaddPKfS0_Pfi,(.L_x_1 - _Z5_vaddPKfS0_Pfi)
        .other          _Z5_vaddPKfS0_Pfi,@"STO_CUDA_ENTRY STV_DEFAULT"
_Z5_vaddPKfS0_Pfi:
.text._Z5_vaddPKfS0_Pfi:
[----:B------:R-:W-:Y:S01]  /*0000*/  LDC R1, c[0x0][0x37c] ;  /* 0x0000df00ff017b82 */ /* 0x000fe20000000800 */
[----:B------:R-:W0:Y:S01]  /*0010*/  S2R R9, SR_CTAID.X ;  /* 0x0000000000097919 */ /* 0x000e220000002500 */
[----:B------:R-:W0:Y:S01]  /*0020*/  LDCU UR4, c[0x0][0x360] ;  /* 0x00006c00ff0477ac */ /* 0x000e220008000800 */
[----:B------:R-:W0:Y:S01]  /*0030*/  S2R R0, SR_TID.X ;  /* 0x0000000000007919 */ /* 0x000e220000002100 */
[----:B------:R-:W1:Y:S01]  /*0040*/  LDCU UR5, c[0x0][0x398] ;  /* 0x00007300ff0577ac */ /* 0x000e620008000800 */
[----:B0-----:R-:W-:-:S05]  /*0050*/  IMAD R9, R9, UR4, R0 ;  /* 0x0000000409097c24 */ /* 0x001fca000f8e0200 */
[----:B-1----:R-:W-:-:S13]  /*0060*/  ISETP.GE.AND P0, PT, R9, UR5, PT ;  /* 0x0000000509007c0c */ /* 0x002fda000bf06270 */
[----:B------:R-:W-:Y:S05]  /*0070*/  @P0 EXIT ;  /* 0x000000000000094d */ /* 0x000fea0003800000 */
[----:B------:R-:W0:Y:S01]  /*0080*/  LDC.64 R2, c[0x0][0x380] ;  /* 0x0000e000ff027b82 */ /* 0x000e220000000a00 */
[----:B------:R-:W1:Y:S07]  /*0090*/  LDCU.64 UR4, c[0x0][0x358] ;  /* 0x00006b00ff0477ac */ /* 0x000e6e0008000a00 */
[----:B------:R-:W2:Y:S08]  /*00a0*/  LDC.64 R4, c[0x0][0x388] ;  /* 0x0000e200ff047b82 */ /* 0x000eb00000000a00 */
[----:B------:R-:W3:Y:S01]  /*00b0*/  LDC.64 R6, c[0x0][0x390] ;  /* 0x0000e400ff067b82 */ /* 0x000ee20000000a00 */
[----:B0-----:R-:W-:-:S06]  /*00c0*/  IMAD.WIDE R2, R9, 0x4, R2 ;  /* 0x0000000409027825 */ /* 0x001fcc00078e0202 */
[----:B-1----:R-:W4:Y:S01]  /*00d0*/  LDG.E R2, desc[UR4][R2.64] ;  /* 0x0000000402027981 */ /* 0x002f22000c1e1900 */
[----:B--2---:R-:W-:-:S06]  /*00e0*/  IMAD.WIDE R4, R9, 0x4, R4 ;  /* 0x0000000409047825 */ /* 0x004fcc00078e0204 */
[----:B------:R-:W4:Y:S01]  /*00f0*/  LDG.E R5, desc[UR4][R4.64] ;  /* 0x0000000404057981 */ /* 0x000f22000c1e1900 */
[----:B---3--:R-:W-:-:S04]  /*0100*/  IMAD.WIDE R6, R9, 0x4, R6 ;  /* 0x0000000409067825 */ /* 0x008fc800078e0206 */
[----:B----4-:R-:W-:-:S05]  /*0110*/  FADD R9, R2, R5 ;  /* 0x0000000502097221 */ /* 0x010fca0000000000 */
[----:B------:R-:W-:Y:S01]  /*0120*/  STG.E desc[UR4][R6.64], R9 ;  /* 0x0000000906007986 */ /* 0x000fe2000c101904 */
[----:B------:R-:W-:Y:S05]  /*0130*/  EXIT ;  /* 0x000000000000794d */ /* 0x000fea0003800000 */
.L_x_0:
[----:B------:R-:W-:-:S00]  /*0140*/  BRA `(.L_x_0) ;  /* 0xfffffffc00fc7947 */ /* 0x000fc0000383ffff */
[----:B------:R-:W-:-:S00]  /*0150*/  NOP ;  /* 0x0000000000007918 */ /* 0x000fc00000000000 */
        /* <DEDUP_REMOVED lines=10> */
.L_x_1:


//--------------------- .nv.shared.reserved.0     --------------------------
	.section	.nv.shared.reserved.0,"aw",@nobits
	.weak		__nv_reservedSMEM_offset_0_alias
	.size		__nv_reservedSMEM_offset_0_alias, 0, 64
	.other		__nv_reservedSMEM_offset_0_alias,@"STO_CUDA_RESERVED_SHARED STV_DEFAULT"
__nv_reservedSMEM_offset_0_alias:
	.zero		0
	.zero		64


//--------------------- .nv.constant0._Z5_vaddPKfS0_Pfi --------------------------
	.section	.nv.constant0._Z5_vaddPKfS0_Pfi,"a",@progbits
	.sectionflags	@""
	.align	4
.nv.constant0._Z5_vaddPKfS0_Pfi:
	.zero		924


//--------------------- SYMBOLS --------------------------

	.type		.nv.reservedSmem.offset0,@object
	.size		.nv.reservedSmem.offset0,0x4
